//
// Generated by NVIDIA NVVM Compiler
//
// Compiler Build ID: CL-36424714
// Cuda compilation tools, release 13.0, V13.0.88
// Based on NVVM 20.0.0
//

.version 9.0
.target sm_100
.address_size 64

	// .globl	_Z6filterPKjPjS1_S1_S1_jj
// _ZZ6filterPKjPjS1_S1_S1_jjE12shared_block has been demoted
// _ZZ6filterPKjPjS1_S1_S1_jjE23shared_block_horizontal has been demoted
// _ZZ6filterPKjPjS1_S1_S1_jjE21shared_block_vertical has been demoted
// _ZZ6filterPKjPjS1_S1_S1_jjE22shared_block_diagonal0 has been demoted
// _ZZ6filterPKjPjS1_S1_S1_jjE22shared_block_diagonal1 has been demoted

.visible .entry _Z6filterPKjPjS1_S1_S1_jj(
	.param .u64 .ptr .align 1 _Z6filterPKjPjS1_S1_S1_jj_param_0,
	.param .u64 .ptr .align 1 _Z6filterPKjPjS1_S1_S1_jj_param_1,
	.param .u64 .ptr .align 1 _Z6filterPKjPjS1_S1_S1_jj_param_2,
	.param .u64 .ptr .align 1 _Z6filterPKjPjS1_S1_S1_jj_param_3,
	.param .u64 .ptr .align 1 _Z6filterPKjPjS1_S1_S1_jj_param_4,
	.param .u32 _Z6filterPKjPjS1_S1_S1_jj_param_5,
	.param .u32 _Z6filterPKjPjS1_S1_S1_jj_param_6
)
{
	.reg .pred 	%p<39>;
	.reg .b32 	%r<107>;
	.reg .b64 	%rd<34>;
	// demoted variable
	.shared .align 4 .b8 _ZZ6filterPKjPjS1_S1_S1_jjE12shared_block[4624];
	// demoted variable
	.shared .align 4 .b8 _ZZ6filterPKjPjS1_S1_S1_jjE23shared_block_horizontal[4624];
	// demoted variable
	.shared .align 4 .b8 _ZZ6filterPKjPjS1_S1_S1_jjE21shared_block_vertical[4624];
	// demoted variable
	.shared .align 4 .b8 _ZZ6filterPKjPjS1_S1_S1_jjE22shared_block_diagonal0[4624];
	// demoted variable
	.shared .align 4 .b8 _ZZ6filterPKjPjS1_S1_S1_jjE22shared_block_diagonal1[4624];
	ld.param.u64 	%rd6, [_Z6filterPKjPjS1_S1_S1_jj_param_0];
	ld.param.u64 	%rd2, [_Z6filterPKjPjS1_S1_S1_jj_param_1];
	ld.param.u64 	%rd3, [_Z6filterPKjPjS1_S1_S1_jj_param_2];
	ld.param.u64 	%rd4, [_Z6filterPKjPjS1_S1_S1_jj_param_3];
	ld.param.u64 	%rd5, [_Z6filterPKjPjS1_S1_S1_jj_param_4];
	ld.param.u32 	%r13, [_Z6filterPKjPjS1_S1_S1_jj_param_5];
	ld.param.u32 	%r14, [_Z6filterPKjPjS1_S1_S1_jj_param_6];
	cvta.to.global.u64 	%rd1, %rd6;
	mov.u32 	%r15, %ctaid.x;
	mov.u32 	%r16, %ntid.x;
	mul.lo.s32 	%r1, %r15, %r16;
	mov.u32 	%r2, %tid.x;
	add.s32 	%r3, %r1, %r2;
	mov.u32 	%r17, %ctaid.y;
	mov.u32 	%r18, %ntid.y;
	mul.lo.s32 	%r4, %r17, %r18;
	mov.u32 	%r5, %tid.y;
	add.s32 	%r6, %r4, %r5;
	add.s32 	%r7, %r2, 1;
	add.s32 	%r8, %r5, 1;
	setp.ge.u32 	%p1, %r6, %r13;
	mad.lo.s32 	%r19, %r5, 34, %r2;
	add.s32 	%r9, %r19, 34;
	shl.b32 	%r20, %r9, 2;
	mov.u32 	%r21, _ZZ6filterPKjPjS1_S1_S1_jjE12shared_block;
	add.s32 	%r10, %r21, %r20;
	@%p1 bra 	$L__BB0_2;
	mad.lo.s32 	%r22, %r6, 1920, %r3;
	mul.wide.s32 	%rd7, %r22, 4;
	add.s64 	%rd8, %rd1, %rd7;
	ld.global.u32 	%r23, [%rd8];
	st.shared.u32 	[%r10+4], %r23;
$L__BB0_2:
	or.b32  	%r24, %r2, %r5;
	setp.ne.s32 	%p2, %r24, 0;
	@%p2 bra 	$L__BB0_5;
	setp.lt.s32 	%p3, %r3, 1;
	setp.eq.s32 	%p4, %r6, 0;
	or.pred  	%p5, %p3, %p4;
	@%p5 bra 	$L__BB0_5;
	add.s32 	%r25, %r6, -1;
	mad.lo.s32 	%r26, %r14, %r25, %r3;
	add.s32 	%r27, %r26, -1;
	mul.wide.u32 	%rd9, %r27, 4;
	add.s64 	%rd10, %rd1, %rd9;
	ld.global.u32 	%r28, [%rd10];
	st.shared.u32 	[_ZZ6filterPKjPjS1_S1_S1_jjE12shared_block], %r28;
$L__BB0_5:
	setp.ne.s32 	%p6, %r2, 31;
	setp.ne.s32 	%p7, %r5, 0;
	or.pred  	%p8, %p6, %p7;
	@%p8 bra 	$L__BB0_8;
	add.s32 	%r29, %r14, -1;
	setp.ge.u32 	%p9, %r3, %r29;
	setp.eq.s32 	%p10, %r6, 0;
	or.pred  	%p11, %p10, %p9;
	@%p11 bra 	$L__BB0_8;
	add.s32 	%r30, %r6, -1;
	add.s32 	%r31, %r7, %r1;
	mad.lo.s32 	%r32, %r14, %r30, %r31;
	mul.wide.u32 	%rd11, %r32, 4;
	add.s64 	%rd12, %rd1, %rd11;
	ld.global.u32 	%r33, [%rd12];
	st.shared.u32 	[_ZZ6filterPKjPjS1_S1_S1_jjE12shared_block+132], %r33;
$L__BB0_8:
	setp.ne.s32 	%p12, %r2, 0;
	setp.ne.s32 	%p13, %r5, 31;
	or.pred  	%p14, %p12, %p13;
	@%p14 bra 	$L__BB0_11;
	setp.lt.s32 	%p21, %r3, 1;
	add.s32 	%r40, %r13, -1;
	setp.ge.u32 	%p22, %r6, %r40;
	or.pred  	%p23, %p21, %p22;
	@%p23 bra 	$L__BB0_14;
	add.s32 	%r41, %r8, %r4;
	mad.lo.s32 	%r42, %r14, %r41, %r3;
	add.s32 	%r43, %r42, -1;
	mul.wide.u32 	%rd15, %r43, 4;
	add.s64 	%rd16, %rd1, %rd15;
	ld.global.u32 	%r44, [%rd16];
	st.shared.u32 	[_ZZ6filterPKjPjS1_S1_S1_jjE12shared_block+4488], %r44;
	bra.uni 	$L__BB0_14;
$L__BB0_11:
	setp.ne.s32 	%p15, %r5, 31;
	setp.ne.s32 	%p16, %r2, 31;
	or.pred  	%p17, %p16, %p15;
	@%p17 bra 	$L__BB0_14;
	add.s32 	%r34, %r14, -1;
	setp.ge.u32 	%p18, %r3, %r34;
	add.s32 	%r35, %r13, -1;
	setp.ge.u32 	%p19, %r6, %r35;
	or.pred  	%p20, %p19, %p18;
	@%p20 bra 	$L__BB0_14;
	add.s32 	%r36, %r8, %r4;
	add.s32 	%r37, %r7, %r1;
	mad.lo.s32 	%r38, %r14, %r36, %r37;
	mul.wide.u32 	%rd13, %r38, 4;
	add.s64 	%rd14, %rd1, %rd13;
	ld.global.u32 	%r39, [%rd14];
	st.shared.u32 	[_ZZ6filterPKjPjS1_S1_S1_jjE12shared_block+4620], %r39;
$L__BB0_14:
	setp.ne.s32 	%p24, %r2, 0;
	setp.lt.s32 	%p25, %r3, 1;
	mad.lo.s32 	%r11, %r8, 136, %r21;
	or.pred  	%p26, %p24, %p25;
	@%p26 bra 	$L__BB0_16;
	mad.lo.s32 	%r46, %r14, %r6, %r3;
	add.s32 	%r47, %r46, -1;
	mul.wide.u32 	%rd17, %r47, 4;
	add.s64 	%rd18, %rd1, %rd17;
	ld.global.u32 	%r48, [%rd18];
	st.shared.u32 	[%r11], %r48;
$L__BB0_16:
	setp.ne.s32 	%p27, %r2, 31;
	add.s32 	%r49, %r14, -1;
	setp.ge.u32 	%p28, %r3, %r49;
	or.pred  	%p29, %p27, %p28;
	@%p29 bra 	$L__BB0_18;
	add.s32 	%r50, %r7, %r1;
	mad.lo.s32 	%r51, %r14, %r6, %r50;
	mul.wide.u32 	%rd19, %r51, 4;
	add.s64 	%rd20, %rd1, %rd19;
	ld.global.u32 	%r52, [%rd20];
	st.shared.u32 	[%r11+132], %r52;
$L__BB0_18:
	setp.ne.s32 	%p30, %r5, 0;
	setp.eq.s32 	%p31, %r6, 0;
	shl.b32 	%r53, %r2, 2;
	add.s32 	%r12, %r21, %r53;
	or.pred  	%p32, %p30, %p31;
	@%p32 bra 	$L__BB0_20;
	add.s32 	%r55, %r6, -1;
	mad.lo.s32 	%r56, %r14, %r55, %r3;
	mul.wide.u32 	%rd21, %r56, 4;
	add.s64 	%rd22, %rd1, %rd21;
	ld.global.u32 	%r57, [%rd22];
	st.shared.u32 	[%r12+4], %r57;
$L__BB0_20:
	setp.ne.s32 	%p33, %r5, 31;
	add.s32 	%r58, %r13, -1;
	setp.ge.u32 	%p34, %r6, %r58;
	or.pred  	%p35, %p33, %p34;
	@%p35 bra 	$L__BB0_22;
	add.s32 	%r59, %r8, %r4;
	mad.lo.s32 	%r60, %r14, %r59, %r3;
	mul.wide.u32 	%rd23, %r60, 4;
	add.s64 	%rd24, %rd1, %rd23;
	ld.global.u32 	%r61, [%rd24];
	st.shared.u32 	[%r12+4492], %r61;
$L__BB0_22:
	setp.ge.u32 	%p36, %r6, %r13;
	bar.sync 	0;
	setp.ge.u32 	%p37, %r3, %r14;
	or.pred  	%p38, %p36, %p37;
	@%p38 bra 	$L__BB0_24;
	ld.shared.u32 	%r62, [%r10+-136];
	ld.shared.u32 	%r63, [%r10+-132];
	ld.shared.u32 	%r64, [%r10+-128];
	ld.shared.u32 	%r65, [%r10];
	ld.shared.u32 	%r66, [%r10+4];
	shl.b32 	%r67, %r66, 1;
	sub.s32 	%r68, %r65, %r67;
	sub.s32 	%r69, %r63, %r67;
	sub.s32 	%r70, %r62, %r67;
	sub.s32 	%r71, %r64, %r67;
	ld.shared.u32 	%r72, [%r10+8];
	add.s32 	%r73, %r72, %r68;
	ld.shared.u32 	%r74, [%r10+136];
	add.s32 	%r75, %r74, %r71;
	ld.shared.u32 	%r76, [%r10+140];
	add.s32 	%r77, %r76, %r69;
	ld.shared.u32 	%r78, [%r10+144];
	add.s32 	%r79, %r78, %r70;
	abs.s32 	%r80, %r73;
	mov.u32 	%r82, _ZZ6filterPKjPjS1_S1_S1_jjE23shared_block_horizontal;
	add.s32 	%r83, %r82, %r20;
	st.shared.u32 	[%r83+4], %r80;
	abs.s32 	%r84, %r77;
	mov.u32 	%r85, _ZZ6filterPKjPjS1_S1_S1_jjE21shared_block_vertical;
	add.s32 	%r86, %r85, %r20;
	st.shared.u32 	[%r86+4], %r84;
	abs.s32 	%r87, %r79;
	mov.u32 	%r88, _ZZ6filterPKjPjS1_S1_S1_jjE22shared_block_diagonal0;
	add.s32 	%r89, %r88, %r20;
	st.shared.u32 	[%r89+4], %r87;
	abs.s32 	%r90, %r75;
	mov.u32 	%r91, _ZZ6filterPKjPjS1_S1_S1_jjE22shared_block_diagonal1;
	add.s32 	%r92, %r91, %r20;
	st.shared.u32 	[%r92+4], %r90;
$L__BB0_24:
	cvta.to.global.u64 	%rd25, %rd2;
	cvta.to.global.u64 	%rd26, %rd3;
	cvta.to.global.u64 	%rd27, %rd4;
	cvta.to.global.u64 	%rd28, %rd5;
	bar.sync 	0;
	mov.u32 	%r94, _ZZ6filterPKjPjS1_S1_S1_jjE23shared_block_horizontal;
	add.s32 	%r95, %r94, %r20;
	ld.shared.u32 	%r96, [%r95+4];
	mad.lo.s32 	%r97, %r14, %r6, %r3;
	mul.wide.u32 	%rd29, %r97, 4;
	add.s64 	%rd30, %rd25, %rd29;
	st.global.u32 	[%rd30], %r96;
	mov.u32 	%r98, _ZZ6filterPKjPjS1_S1_S1_jjE21shared_block_vertical;
	add.s32 	%r99, %r98, %r20;
	ld.shared.u32 	%r100, [%r99+4];
	add.s64 	%rd31, %rd26, %rd29;
	st.global.u32 	[%rd31], %r100;
	mov.u32 	%r101, _ZZ6filterPKjPjS1_S1_S1_jjE22shared_block_diagonal0;
	add.s32 	%r102, %r101, %r20;
	ld.shared.u32 	%r103, [%r102+4];
	add.s64 	%rd32, %rd27, %rd29;
	st.global.u32 	[%rd32], %r103;
	mov.u32 	%r104, _ZZ6filterPKjPjS1_S1_S1_jjE22shared_block_diagonal1;
	add.s32 	%r105, %r104, %r20;
	ld.shared.u32 	%r106, [%r105+4];
	add.s64 	%rd33, %rd28, %rd29;
	st.global.u32 	[%rd33], %r106;
	ret;

}


// ===== COMPILED SASS (sm_100) =====

	.target	sm_100

	.elftype	@"ET_EXEC"


//--------------------- .note.nv.tkinfo           --------------------------
	.section	.note.nv.tkinfo,"",@"SHT_NOTE"
	.sectionflags	@"SHF_NOTE_NV_TKINFO"
	.tkinfo
        /*0018*/ 	.word	0x00000002
        /*0030*/ 	.string	""
        /*0030*/ 	.string	"ptxas"
        /*0030*/ 	.string	"Cuda compilation tools, release 13.0, V13.0.88"
        /*0030*/ 	.string	"Build cuda_13.0.r13.0/compiler.36424714_0"
        /*0030*/ 	.string	"-arch sm_100 -m 64 "



//--------------------- .note.nv.cuinfo           --------------------------
	.section	.note.nv.cuinfo,"",@"SHT_NOTE"
	.sectionflags	@"SHF_NOTE_NV_CUINFO"
        /*0018*/ 	.short	0x0002
        /*001a*/ 	.short	0x0064
        /*001c*/ 	.short	0x0082
	.zero		2


//--------------------- .nv.info                  --------------------------
	.section	.nv.info,"",@"SHT_CUDA_INFO"
	.align	4


	//----- nvinfo : EIATTR_REGCOUNT
	.align		4
        /*0000*/ 	.byte	0x04, 0x2f
        /*0002*/ 	.short	(.L_1 - .L_0)
	.align		4
.L_0:
        /*0004*/ 	.word	index@(_Z6filterPKjPjS1_S1_S1_jj)
        /*0008*/ 	.word	0x0000001c


	//----- nvinfo : EIATTR_FRAME_SIZE
	.align		4
.L_1:
        /*000c*/ 	.byte	0x04, 0x11
        /*000e*/ 	.short	(.L_3 - .L_2)
	.align		4
.L_2:
        /*0010*/ 	.word	index@(_Z6filterPKjPjS1_S1_S1_jj)
        /*0014*/ 	.word	0x00000000


	//----- nvinfo : EIATTR_MIN_STACK_SIZE
	.align		4
.L_3:
        /*0018*/ 	.byte	0x04, 0x12
        /*001a*/ 	.short	(.L_5 - .L_4)
	.align		4
.L_4:
        /*001c*/ 	.word	index@(_Z6filterPKjPjS1_S1_S1_jj)
        /*0020*/ 	.word	0x00000000
.L_5:


//--------------------- .nv.compat                --------------------------
	.section	.nv.compat,"",@"SHT_CUDA_COMPAT_INFO"
	.align	4
        /*0000*/ 	.byte	0x02, 0x09, 0x00, 0x00, 0x02, 0x02, 0x01, 0x00, 0x02, 0x05, 0x05, 0x00, 0x03, 0x07, 0x01, 0x01
        /*0010*/ 	.byte	0x02, 0x03, 0x00, 0x00, 0x02, 0x06, 0x01, 0x00, 0x04, 0x0b, 0x08, 0x00, 0x09, 0x00, 0x00, 0x00
        /*0020*/ 	.byte	0x00, 0x00, 0x00, 0x00


//--------------------- .nv.info._Z6filterPKjPjS1_S1_S1_jj --------------------------
	.section	.nv.info._Z6filterPKjPjS1_S1_S1_jj,"",@"SHT_CUDA_INFO"
	.sectionflags	@""
	.align	4


	//----- nvinfo : EIATTR_CUDA_API_VERSION
	.align		4
        /*0000*/ 	.byte	0x04, 0x37
        /*0002*/ 	.short	(.L_7 - .L_6)
.L_6:
        /*0004*/ 	.word	0x00000082


	//----- nvinfo : EIATTR_KPARAM_INFO
	.align		4
.L_7:
        /*0008*/ 	.byte	0x04, 0x17
        /*000a*/ 	.short	(.L_9 - .L_8)
.L_8:
        /*000c*/ 	.word	0x00000000
        /*0010*/ 	.short	0x0006
        /*0012*/ 	.short	0x002c
        /*0014*/ 	.byte	0x00, 0xf0, 0x11, 0x00


	//----- nvinfo : EIATTR_KPARAM_INFO
	.align		4
.L_9:
        /*0018*/ 	.byte	0x04, 0x17
        /*001a*/ 	.short	(.L_11 - .L_10)
.L_10:
        /*001c*/ 	.word	0x00000000
        /*0020*/ 	.short	0x0005
        /*0022*/ 	.short	0x0028
        /*0024*/ 	.byte	0x00, 0xf0, 0x11, 0x00


	//----- nvinfo : EIATTR_KPARAM_INFO
	.align		4
.L_11:
        /*0028*/ 	.byte	0x04, 0x17
        /*002a*/ 	.short	(.L_13 - .L_12)
.L_12:
        /*002c*/ 	.word	0x00000000
        /*0030*/ 	.short	0x0004
        /*0032*/ 	.short	0x0020
        /*0034*/ 	.byte	0x00, 0xf5, 0x21, 0x00


	//----- nvinfo : EIATTR_KPARAM_INFO
	.align		4
.L_13:
        /*0038*/ 	.byte	0x04, 0x17
        /*003a*/ 	.short	(.L_15 - .L_14)
.L_14:
        /*003c*/ 	.word	0x00000000
        /*0040*/ 	.short	0x0003
        /*0042*/ 	.short	0x0018
        /*0044*/ 	.byte	0x00, 0xf5, 0x21, 0x00


	//----- nvinfo : EIATTR_KPARAM_INFO
	.align		4
.L_15:
        /*0048*/ 	.byte	0x04, 0x17
        /*004a*/ 	.short	(.L_17 - .L_16)
.L_16:
        /*004c*/ 	.word	0x00000000
        /*0050*/ 	.short	0x0002
        /*0052*/ 	.short	0x0010
        /*0054*/ 	.byte	0x00, 0xf5, 0x21, 0x00


	//----- nvinfo : EIATTR_KPARAM_INFO
	.align		4
.L_17:
        /*0058*/ 	.byte	0x04, 0x17
        /*005a*/ 	.short	(.L_19 - .L_18)
.L_18:
        /*005c*/ 	.word	0x00000000
        /*0060*/ 	.short	0x0001
        /*0062*/ 	.short	0x0008
        /*0064*/ 	.byte	0x00, 0xf5, 0x21, 0x00


	//----- nvinfo : EIATTR_KPARAM_INFO
	.align		4
.L_19:
        /*0068*/ 	.byte	0x04, 0x17
        /*006a*/ 	.short	(.L_21 - .L_20)
.L_20:
        /*006c*/ 	.word	0x00000000
        /*0070*/ 	.short	0x0000
        /*0072*/ 	.short	0x0000
        /*0074*/ 	.byte	0x00, 0xf5, 0x21, 0x00


	//----- nvinfo : EIATTR_SPARSE_MMA_MASK
	.align		4
.L_21:
        /*0078*/ 	.byte	0x03, 0x50
        /*007a*/ 	.short	0x0000


	//----- nvinfo : EIATTR_MAXREG_COUNT
	.align		4
        /*007c*/ 	.byte	0x03, 0x1b
        /*007e*/ 	.short	0x00ff


	//----- nvinfo : EIATTR_NUM_BARRIERS
	.align		4
        /*0080*/ 	.byte	0x02, 0x4c
        /*0082*/ 	.byte	0x01
	.zero		1


	//----- nvinfo : EIATTR_MERCURY_ISA_VERSION
	.align		4
        /*0084*/ 	.byte	0x03, 0x5f
        /*0086*/ 	.short	0x0101


	//----- nvinfo : EIATTR_VRC_CTA_INIT_COUNT
	.align		4
        /*0088*/ 	.byte	0x02, 0x4a
	.zero		1
	.zero		1


	//----- nvinfo : EIATTR_EXIT_INSTR_OFFSETS
	.align		4
        /*008c*/ 	.byte	0x04, 0x1c
        /*008e*/ 	.short	(.L_23 - .L_22)


	//   ....[0]....
.L_22:
        /*0090*/ 	.word	0x00000bc0


	//----- nvinfo : EIATTR_CRS_STACK_SIZE
	.align		4
.L_23:
        /*0094*/ 	.byte	0x04, 0x1e
        /*0096*/ 	.short	(.L_25 - .L_24)
.L_24:
        /*0098*/ 	.word	0x00000000


	//----- nvinfo : EIATTR_CBANK_PARAM_SIZE
	.align		4
.L_25:
        /*009c*/ 	.byte	0x03, 0x19
        /*009e*/ 	.short	0x0030


	//----- nvinfo : EIATTR_PARAM_CBANK
	.align		4
        /*00a0*/ 	.byte	0x04, 0x0a
        /*00a2*/ 	.short	(.L_27 - .L_26)
	.align		4
.L_26:
        /*00a4*/ 	.word	index@(.nv.constant0._Z6filterPKjPjS1_S1_S1_jj)
        /*00a8*/ 	.short	0x0380
        /*00aa*/ 	.short	0x0030


	//----- nvinfo : EIATTR_SW_WAR
	.align		4
.L_27:
        /*00ac*/ 	.byte	0x04, 0x36
        /*00ae*/ 	.short	(.L_29 - .L_28)
.L_28:
        /*00b0*/ 	.word	0x00000008
.L_29:


//--------------------- .nv.callgraph             --------------------------
	.section	.nv.callgraph,"",@"SHT_CUDA_CALLGRAPH"
	.align	4
	.sectionentsize	8
	.align		4
        /*0000*/ 	.word	0x00000000
	.align		4
        /*0004*/ 	.word	0xffffffff
	.align		4
        /*0008*/ 	.word	0x00000000
	.align		4
        /*000c*/ 	.word	0xfffffffe
	.align		4
        /*0010*/ 	.word	0x00000000
	.align		4
        /*0014*/ 	.word	0xfffffffd
	.align		4
        /*0018*/ 	.word	0x00000000
	.align		4
        /*001c*/ 	.word	0xfffffffc


//--------------------- .text._Z6filterPKjPjS1_S1_S1_jj --------------------------
	.section	.text._Z6filterPKjPjS1_S1_S1_jj,"ax",@progbits
	.align	128
        .global         _Z6filterPKjPjS1_S1_S1_jj
        .type           _Z6filterPKjPjS1_S1_S1_jj,@function
        .size           _Z6filterPKjPjS1_S1_S1_jj,(.L_x_6 - _Z6filterPKjPjS1_S1_S1_jj)
        .other          _Z6filterPKjPjS1_S1_S1_jj,@"STO_CUDA_ENTRY STV_DEFAULT"
_Z6filterPKjPjS1_S1_S1_jj:
.text._Z6filterPKjPjS1_S1_S1_jj:
[----:B------:R-:W-:Y:S01]  /*0000*/  LDC R1, c[0x0][0x37c] ;  /* 0x0000df00ff017b82 */ /* 0x000fe20000000800 */
[----:B------:R-:W0:Y:S07]  /*0010*/  S2R R8, SR_TID.X ;  /* 0x0000000000087919 */ /* 0x000e2e0000002100 */
[----:B------:R-:W1:Y:S01]  /*0020*/  S2UR UR4, SR_CTAID.X ;  /* 0x00000000000479c3 */ /* 0x000e620000002500 */
[----:B------:R-:W1:Y:S01]  /*0030*/  LDCU UR5, c[0x0][0x360] ;  /* 0x00006c00ff0577ac */ /* 0x000e620008000800 */
[----:B------:R-:W2:Y:S01]  /*0040*/  S2R R3, SR_TID.Y ;  /* 0x0000000000037919 */ /* 0x000ea20000002200 */
[----:B------:R-:W3:Y:S05]  /*0050*/  LDCU UR7, c[0x0][0x364] ;  /* 0x00006c80ff0777ac */ /* 0x000eea0008000800 */
[----:B------:R-:W3:Y:S01]  /*0060*/  S2UR UR6, SR_CTAID.Y ;  /* 0x00000000000679c3 */ /* 0x000ee20000002600 */
[----:B------:R-:W4:Y:S01]  /*0070*/  LDCU UR11, c[0x0][0x3ac] ;  /* 0x00007580ff0b77ac */ /* 0x000f220008000800 */
[----:B------:R-:W5:Y:S01]  /*0080*/  LDCU UR10, c[0x0][0x3a8] ;  /* 0x00007500ff0a77ac */ /* 0x000f620008000800 */
[----:B------:R-:W5:Y:S01]  /*0090*/  LDCU.64 UR8, c[0x0][0x358] ;  /* 0x00006b00ff0877ac */ /* 0x000f620008000a00 */
[----:B-1----:R-:W-:-:S06]  /*00a0*/  UIMAD UR4, UR4, UR5, URZ ;  /* 0x00000005040472a4 */ /* 0x002fcc000f8e02ff */
[C---:B0-----:R-:W-:Y:S01]  /*00b0*/  VIADD R0, R8.reuse, UR4 ;  /* 0x0000000408007c36 */ /* 0x041fe20008000000 */
[----:B---3--:R-:W-:Y:S01]  /*00c0*/  UIMAD UR5, UR6, UR7, URZ ;  /* 0x00000007060572a4 */ /* 0x008fe2000f8e02ff */
[C---:B------:R-:W-:Y:S01]  /*00d0*/  IADD3 R10, PT, PT, R8.reuse, 0x1, RZ ;  /* 0x00000001080a7810 */ /* 0x040fe20007ffe0ff */
[----:B----4-:R-:W-:Y:S01]  /*00e0*/  UIADD3 UR6, UPT, UPT, UR11, -0x1, URZ ;  /* 0xffffffff0b067890 */ /* 0x010fe2000fffe0ff */
[C---:B--2---:R-:W-:Y:S02]  /*00f0*/  ISETP.NE.AND P3, PT, R3.reuse, RZ, PT ;  /* 0x000000ff0300720c */ /* 0x044fe40003f65270 */
[C---:B------:R-:W-:Y:S01]  /*0100*/  LOP3.LUT P2, RZ, R8.reuse, R3, RZ, 0xfc, !PT ;  /* 0x0000000308ff7212 */ /* 0x040fe2000784fcff */
[----:B------:R-:W-:Y:S01]  /*0110*/  VIADD R9, R3, UR5 ;  /* 0x0000000503097c36 */ /* 0x000fe20008000000 */
[----:B------:R-:W-:Y:S02]  /*0120*/  ISETP.NE.OR P4, PT, R8, 0x1f, P3 ;  /* 0x0000001f0800780c */ /* 0x000fe40001f85670 */
[----:B------:R-:W-:-:S02]  /*0130*/  ISETP.GE.U32.AND P1, PT, R0, UR6, PT ;  /* 0x0000000600007c0c */ /* 0x000fc4000bf26070 */
[C---:B------:R-:W-:Y:S02]  /*0140*/  ISETP.NE.AND P0, PT, R9.reuse, RZ, PT ;  /* 0x000000ff0900720c */ /* 0x040fe40003f05270 */
[C---:B------:R-:W-:Y:S02]  /*0150*/  ISETP.EQ.OR P5, PT, R9.reuse, RZ, P1 ;  /* 0x000000ff0900720c */ /* 0x040fe40000fa2670 */
[----:B------:R-:W-:Y:S02]  /*0160*/  ISETP.LT.OR P3, PT, R0, 0x1, !P0 ;  /* 0x000000010000780c */ /* 0x000fe40004761670 */
[----:B-----5:R-:W-:Y:S02]  /*0170*/  ISETP.GE.U32.AND P6, PT, R9, UR10, PT ;  /* 0x0000000a09007c0c */ /* 0x020fe4000bfc6070 */
[----:B------:R-:W-:Y:S02]  /*0180*/  PLOP3.LUT P4, PT, P4, P5, PT, 0xf8, 0x8f ;  /* 0x00000000008f781c */ /* 0x000fe4000278bf70 */
[----:B------:R-:W-:-:S09]  /*0190*/  PLOP3.LUT P2, PT, P2, P3, PT, 0xf8, 0x8f ;  /* 0x00000000008f781c */ /* 0x000fd20001747f70 */
[----:B------:R-:W0:Y:S01]  /*01a0*/  @!P6 LDC.64 R12, c[0x0][0x380] ;  /* 0x0000e000ff0ceb82 */ /* 0x000e220000000a00 */
[C---:B------:R-:W-:Y:S01]  /*01b0*/  @!P6 IMAD R19, R9.reuse, 0x780, R0 ;  /* 0x000007800913e824 */ /* 0x040fe200078e0200 */
[----:B------:R-:W-:Y:S01]  /*01c0*/  @!P4 IADD3 R2, PT, PT, R10, UR4, RZ ;  /* 0x000000040a02cc10 */ /* 0x000fe2000fffe0ff */
[C---:B------:R-:W-:Y:S02]  /*01d0*/  @!P4 VIADD R15, R9.reuse, 0xffffffff ;  /* 0xffffffff090fc836 */ /* 0x040fe40000000000 */
[----:B------:R-:W-:Y:S02]  /*01e0*/  @!P2 VIADD R11, R9, 0xffffffff ;  /* 0xffffffff090ba836 */ /* 0x000fe40000000000 */
[----:B------:R-:W-:Y:S01]  /*01f0*/  @!P4 IMAD R15, R15, UR11, R2 ;  /* 0x0000000b0f0fcc24 */ /* 0x000fe2000f8e0202 */
[----:B------:R-:W1:Y:S01]  /*0200*/  @!P4 LDC.64 R6, c[0x0][0x380] ;  /* 0x0000e000ff06cb82 */ /* 0x000e620000000a00 */
[----:B------:R-:W-:-:S04]  /*0210*/  @!P2 IMAD R11, R11, UR11, R0 ;  /* 0x0000000b0b0bac24 */ /* 0x000fc8000f8e0200 */
[----:B------:R-:W-:-:S03]  /*0220*/  @!P2 VIADD R11, R11, 0xffffffff ;  /* 0xffffffff0b0ba836 */ /* 0x000fc60000000000 */
[----:B------:R-:W2:Y:S01]  /*0230*/  @!P2 LDC.64 R4, c[0x0][0x380] ;  /* 0x0000e000ff04ab82 */ /* 0x000ea20000000a00 */
[----:B0-----:R-:W-:-:S06]  /*0240*/  @!P6 IMAD.WIDE R18, R19, 0x4, R12 ;  /* 0x000000041312e825 */ /* 0x001fcc00078e020c */
[----:B------:R-:W3:Y:S01]  /*0250*/  @!P6 LDG.E R19, desc[UR8][R18.64] ;  /* 0x000000081213e981 */ /* 0x000ee2000c1e1900 */
[----:B-1----:R-:W-:-:S06]  /*0260*/  @!P4 IMAD.WIDE.U32 R6, R15, 0x4, R6 ;  /* 0x000000040f06c825 */ /* 0x002fcc00078e0006 */
[----:B------:R-:W4:Y:S01]  /*0270*/  @!P4 LDG.E R6, desc[UR8][R6.64] ;  /* 0x000000080606c981 */ /* 0x000f22000c1e1900 */
[----:B--2---:R-:W-:-:S06]  /*0280*/  @!P2 IMAD.WIDE.U32 R4, R11, 0x4, R4 ;  /* 0x000000040b04a825 */ /* 0x004fcc00078e0004 */
[----:B------:R-:W2:Y:S01]  /*0290*/  @!P2 LDG.E R4, desc[UR8][R4.64] ;  /* 0x000000080404a981 */ /* 0x000ea2000c1e1900 */
[----:B------:R-:W0:Y:S01]  /*02a0*/  S2R R15, SR_CgaCtaId ;  /* 0x00000000000f7919 */ /* 0x000e220000008800 */
[----:B------:R-:W-:Y:S01]  /*02b0*/  IMAD R13, R3, 0x22, R8 ;  /* 0x00000022030d7824 */ /* 0x000fe200078e0208 */
[----:B------:R-:W-:-:S03]  /*02c0*/  MOV R14, 0x400 ;  /* 0x00000400000e7802 */ /* 0x000fc60000000f00 */
[----:B------:R-:W-:Y:S01]  /*02d0*/  VIADD R12, R13, 0x22 ;  /* 0x000000220d0c7836 */ /* 0x000fe20000000000 */
[----:B0-----:R-:W-:-:S04]  /*02e0*/  LEA R17, R15, R14, 0x18 ;  /* 0x0000000e0f117211 */ /* 0x001fc800078ec0ff */
[----:B------:R-:W-:Y:S01]  /*02f0*/  LEA R12, R12, R17, 0x2 ;  /* 0x000000110c0c7211 */ /* 0x000fe200078e10ff */
[----:B------:R-:W-:Y:S01]  /*0300*/  UIADD3 UR6, UPT, UPT, UR10, -0x1, URZ ;  /* 0xffffffff0a067890 */ /* 0x000fe2000fffe0ff */
[----:B------:R-:W-:Y:S01]  /*0310*/  BSSY.RECONVERGENT B0, `(.L_x_0) ;  /* 0x000001e000007945 */ /* 0x000fe20003800200 */
[C---:B------:R-:W-:Y:S02]  /*0320*/  VIADD R16, R3.reuse, 0x1 ;  /* 0x0000000103107836 */ /* 0x040fe40000000000 */
[----:B---3--:R0:W-:Y:S04]  /*0330*/  @!P6 STS [R12+0x4], R19 ;  /* 0x000004130c00e388 */ /* 0x0081e80000000800 */
[----:B----4-:R0:W-:Y:S04]  /*0340*/  @!P4 STS [R17+0x84], R6 ;  /* 0x000084061100c388 */ /* 0x0101e80000000800 */
[----:B--2---:R0:W-:Y:S01]  /*0350*/  @!P2 STS [R17], R4 ;  /* 0x000000041100a388 */ /* 0x0041e20000000800 */
[----:B------:R-:W-:-:S04]  /*0360*/  ISETP.NE.AND P2, PT, R3, 0x1f, PT ;  /* 0x0000001f0300780c */ /* 0x000fc80003f45270 */
[----:B------:R-:W-:-:S13]  /*0370*/  ISETP.NE.OR P3, PT, R8, RZ, P2 ;  /* 0x000000ff0800720c */ /* 0x000fda0001765670 */
[----:B0-----:R-:W-:Y:S05]  /*0380*/  @P3 BRA `(.L_x_1) ;  /* 0x00000000002c3947 */ /* 0x001fea0003800000 */
[----:B------:R-:W-:-:S04]  /*0390*/  ISETP.GE.U32.AND P2, PT, R9, UR6, PT ;  /* 0x0000000609007c0c */ /* 0x000fc8000bf46070 */
[----:B------:R-:W-:-:S13]  /*03a0*/  ISETP.LT.OR P2, PT, R0, 0x1, P2 ;  /* 0x000000010000780c */ /* 0x000fda0001741670 */
[----:B------:R-:W-:Y:S05]  /*03b0*/  @P2 BRA `(.L_x_2) ;  /* 0x00000000004c2947 */ /* 0x000fea0003800000 */
[----:B------:R-:W0:Y:S01]  /*03c0*/  LDC.64 R4, c[0x0][0x380] ;  /* 0x0000e000ff047b82 */ /* 0x000e220000000a00 */
[----:B------:R-:W-:-:S04]  /*03d0*/  VIADD R7, R16, UR5 ;  /* 0x0000000510077c36 */ /* 0x000fc80008000000 */
[----:B------:R-:W-:-:S05]  /*03e0*/  IMAD R7, R7, UR11, R0 ;  /* 0x0000000b07077c24 */ /* 0x000fca000f8e0200 */
[----:B------:R-:W-:-:S05]  /*03f0*/  IADD3 R7, PT, PT, R7, -0x1, RZ ;  /* 0xffffffff07077810 */ /* 0x000fca0007ffe0ff */
[----:B0-----:R-:W-:-:S06]  /*0400*/  IMAD.WIDE.U32 R4, R7, 0x4, R4 ;  /* 0x0000000407047825 */ /* 0x001fcc00078e0004 */
[----:B------:R-:W2:Y:S04]  /*0410*/  LDG.E R4, desc[UR8][R4.64] ;  /* 0x0000000804047981 */ /* 0x000ea8000c1e1900 */
[----:B--2---:R1:W-:Y:S01]  /*0420*/  STS [R17+0x1188], R4 ;  /* 0x0011880411007388 */ /* 0x0043e20000000800 */
[----:B------:R-:W-:Y:S05]  /*0430*/  BRA `(.L_x_2) ;  /* 0x00000000002c7947 */ /* 0x000fea0003800000 */
.L_x_1:
[----:B------:R-:W-:Y:S02]  /*0440*/  ISETP.NE.OR P2, PT, R8, 0x1f, P2 ;  /* 0x0000001f0800780c */ /* 0x000fe40001745670 */
[----:B------:R-:W-:-:S04]  /*0450*/  ISETP.GE.U32.OR P3, PT, R9, UR6, P1 ;  /* 0x0000000609007c0c */ /* 0x000fc80008f66470 */
[----:B------:R-:W-:-:S13]  /*0460*/  PLOP3.LUT P2, PT, P2, P3, PT, 0xf8, 0x8f ;  /* 0x00000000008f781c */ /* 0x000fda0001747f70 */
[----:B------:R-:W-:Y:S05]  /*0470*/  @P2 BRA `(.L_x_2) ;  /* 0x00000000001c2947 */ /* 0x000fea0003800000 */
[----:B------:R-:W0:Y:S01]  /*0480*/  LDC.64 R4, c[0x0][0x380] ;  /* 0x0000e000ff047b82 */ /* 0x000e220000000a00 */
[----:B------:R-:W-:Y:S02]  /*0490*/  VIADD R7, R16, UR5 ;  /* 0x0000000510077c36 */ /* 0x000fe40008000000 */
[----:B------:R-:W-:-:S04]  /*04a0*/  VIADD R2, R10, UR4 ;  /* 0x000000040a027c36 */ /* 0x000fc80008000000 */
[----:B------:R-:W-:-:S04]  /*04b0*/  IMAD R7, R7, UR11, R2 ;  /* 0x0000000b07077c24 */ /* 0x000fc8000f8e0202 */
[----:B0-----:R-:W-:-:S06]  /*04c0*/  IMAD.WIDE.U32 R4, R7, 0x4, R4 ;  /* 0x0000000407047825 */ /* 0x001fcc00078e0004 */
[----:B------:R-:W2:Y:S04]  /*04d0*/  LDG.E R4, desc[UR8][R4.64] ;  /* 0x0000000804047981 */ /* 0x000ea8000c1e1900 */
[----:B--2---:R0:W-:Y:S02]  /*04e0*/  STS [R17+0x120c], R4 ;  /* 0x00120c0411007388 */ /* 0x0041e40000000800 */
.L_x_2:
[----:B------:R-:W-:Y:S05]  /*04f0*/  BSYNC.RECONVERGENT B0 ;  /* 0x0000000000007941 */ /* 0x000fea0003800200 */
.L_x_0:
[----:B------:R-:W-:Y:S02]  /*0500*/  ISETP.NE.OR P1, PT, R8, 0x1f, P1 ;  /* 0x0000001f0800780c */ /* 0x000fe40000f25670 */
[----:B------:R-:W-:Y:S02]  /*0510*/  ISETP.GE.AND P2, PT, R0, 0x1, PT ;  /* 0x000000010000780c */ /* 0x000fe40003f46270 */
[----:B------:R-:W-:Y:S02]  /*0520*/  ISETP.GE.U32.AND P3, PT, R9, UR6, PT ;  /* 0x0000000609007c0c */ /* 0x000fe4000bf66070 */
[----:B------:R-:W-:Y:S02]  /*0530*/  ISETP.NE.OR P2, PT, R8, RZ, !P2 ;  /* 0x000000ff0800720c */ /* 0x000fe40005745670 */
[C---:B------:R-:W-:Y:S02]  /*0540*/  ISETP.NE.OR P0, PT, R3.reuse, RZ, !P0 ;  /* 0x000000ff0300720c */ /* 0x040fe40004705670 */
[----:B------:R-:W-:-:S03]  /*0550*/  ISETP.NE.OR P3, PT, R3, 0x1f, P3 ;  /* 0x0000001f0300780c */ /* 0x000fc60001f65670 */
[----:B------:R-:W2:Y:S01]  /*0560*/  @!P1 LDC.64 R6, c[0x0][0x380] ;  /* 0x0000e000ff069b82 */ /* 0x000ea20000000a00 */
[----:B------:R-:W-:-:S05]  /*0570*/  @!P1 IADD3 R10, PT, PT, R10, UR4, RZ ;  /* 0x000000040a0a9c10 */ /* 0x000fca000fffe0ff */
[C---:B------:R-:W-:Y:S02]  /*0580*/  @!P1 IMAD R21, R9.reuse, UR11, R10 ;  /* 0x0000000b09159c24 */ /* 0x040fe4000f8e020a */
[----:B------:R-:W3:Y:S01]  /*0590*/  @!P2 LDC.64 R18, c[0x0][0x380] ;  /* 0x0000e000ff12ab82 */ /* 0x000ee20000000a00 */
[C-C-:B------:R-:W-:Y:S01]  /*05a0*/  @!P2 IMAD R11, R9.reuse, UR11, R0.reuse ;  /* 0x0000000b090bac24 */ /* 0x140fe2000f8e0200 */
[----:B------:R-:W-:Y:S01]  /*05b0*/  @!P3 IADD3 R25, PT, PT, R16, UR5, RZ ;  /* 0x000000051019bc10 */ /* 0x000fe2000fffe0ff */
[----:B------:R-:W-:Y:S02]  /*05c0*/  @!P0 VIADD R23, R9, 0xffffffff ;  /* 0xffffffff09178836 */ /* 0x000fe40000000000 */
[----:B------:R-:W-:Y:S02]  /*05d0*/  @!P2 VIADD R11, R11, 0xffffffff ;  /* 0xffffffff0b0ba836 */ /* 0x000fe40000000000 */
[--C-:B------:R-:W-:Y:S01]  /*05e0*/  @!P0 IMAD R23, R23, UR11, R0.reuse ;  /* 0x0000000b17178c24 */ /* 0x100fe2000f8e0200 */
[----:B------:R-:W4:Y:S01]  /*05f0*/  @!P0 LDC.64 R2, c[0x0][0x380] ;  /* 0x0000e000ff028b82 */ /* 0x000f220000000a00 */
[----:B------:R-:W-:-:S07]  /*0600*/  @!P3 IMAD R25, R25, UR11, R0 ;  /* 0x0000000b1919bc24 */ /* 0x000fce000f8e0200 */
[----:B01----:R-:W0:Y:S01]  /*0610*/  @!P3 LDC.64 R4, c[0x0][0x380] ;  /* 0x0000e000ff04bb82 */ /* 0x003e220000000a00 */
[----:B--2---:R-:W-:-:S06]  /*0620*/  @!P1 IMAD.WIDE.U32 R6, R21, 0x4, R6 ;  /* 0x0000000415069825 */ /* 0x004fcc00078e0006 */
[----:B------:R1:W2:Y:S01]  /*0630*/  @!P1 LDG.E R7, desc[UR8][R6.64] ;  /* 0x0000000806079981 */ /* 0x0002a2000c1e1900 */
[----:B---3--:R-:W-:-:S06]  /*0640*/  @!P2 IMAD.WIDE.U32 R10, R11, 0x4, R18 ;  /* 0x000000040b0aa825 */ /* 0x008fcc00078e0012 */
[----:B------:R3:W5:Y:S01]  /*0650*/  @!P2 LDG.E R11, desc[UR8][R10.64] ;  /* 0x000000080a0ba981 */ /* 0x000762000c1e1900 */
[----:B----4-:R-:W-:-:S06]  /*0660*/  @!P0 IMAD.WIDE.U32 R2, R23, 0x4, R2 ;  /* 0x0000000417028825 */ /* 0x010fcc00078e0002 */
[----:B------:R4:W5:Y:S01]  /*0670*/  @!P0 LDG.E R3, desc[UR8][R2.64] ;  /* 0x0000000802038981 */ /* 0x000962000c1e1900 */
[----:B0-----:R-:W-:-:S06]  /*0680*/  @!P3 IMAD.WIDE.U32 R4, R25, 0x4, R4 ;  /* 0x000000041904b825 */ /* 0x001fcc00078e0004 */
[----:B------:R0:W5:Y:S01]  /*0690*/  @!P3 LDG.E R5, desc[UR8][R4.64] ;  /* 0x000000080405b981 */ /* 0x000162000c1e1900 */
[--C-:B------:R-:W-:Y:S01]  /*06a0*/  IMAD R16, R16, 0x88, R17.reuse ;  /* 0x0000008810107824 */ /* 0x100fe200078e0211 */
[C---:B-1----:R-:W-:Y:S01]  /*06b0*/  IADD3 R6, PT, PT, R14.reuse, 0x2420, RZ ;  /* 0x000024200e067810 */ /* 0x042fe20007ffe0ff */
[----:B------:R-:W-:Y:S02]  /*06c0*/  VIADD R20, R14, 0x4840 ;  /* 0x000048400e147836 */ /* 0x000fe40000000000 */
[----:B------:R-:W-:Y:S02]  /*06d0*/  IMAD R8, R8, 0x4, R17 ;  /* 0x0000000408087824 */ /* 0x000fe400078e0211 */
[C---:B---3--:R-:W-:Y:S02]  /*06e0*/  VIADD R10, R14.reuse, 0x1210 ;  /* 0x000012100e0a7836 */ /* 0x048fe40000000000 */
[----:B------:R-:W-:Y:S01]  /*06f0*/  VIADD R18, R14, 0x3630 ;  /* 0x000036300e127836 */ /* 0x000fe20000000000 */
[----:B------:R-:W-:-:S02]  /*0700*/  LEA R6, R15, R6, 0x18 ;  /* 0x000000060f067211 */ /* 0x000fc400078ec0ff */
[C---:B------:R-:W-:Y:S01]  /*0710*/  LEA R20, R15.reuse, R20, 0x18 ;  /* 0x000000140f147211 */ /* 0x040fe200078ec0ff */
[----:B------:R-:W-:Y:S01]  /*0720*/  BSSY.RECONVERGENT B0, `(.L_x_3) ;  /* 0x0000037000007945 */ /* 0x000fe20003800200 */
[C---:B----4-:R-:W-:Y:S02]  /*0730*/  LEA R2, R15.reuse, R10, 0x18 ;  /* 0x0000000a0f027211 */ /* 0x050fe400078ec0ff */
[----:B0-----:R-:W-:Y:S02]  /*0740*/  LEA R4, R15, R18, 0x18 ;  /* 0x000000120f047211 */ /* 0x001fe400078ec0ff */
[C---:B------:R-:W-:Y:S02]  /*0750*/  LEA R2, R13.reuse, R2, 0x2 ;  /* 0x000000020d027211 */ /* 0x040fe400078e10ff */
[----:B------:R-:W-:Y:S01]  /*0760*/  LEA R4, R13, R4, 0x2 ;  /* 0x000000040d047211 */ /* 0x000fe200078e10ff */
[----:B--2---:R-:W-:Y:S01]  /*0770*/  @!P1 STS [R16+0x84], R7 ;  /* 0x0000840710009388 */ /* 0x004fe20000000800 */
[----:B------:R-:W-:-:S04]  /*0780*/  ISETP.GE.U32.AND P1, PT, R0, UR11, PT ;  /* 0x0000000b00007c0c */ /* 0x000fc8000bf26070 */
[----:B------:R-:W-:Y:S01]  /*0790*/  ISETP.GE.U32.OR P1, PT, R9, UR10, P1 ;  /* 0x0000000a09007c0c */ /* 0x000fe20008f26470 */
[----:B-----5:R-:W-:Y:S04]  /*07a0*/  @!P2 STS [R16], R11 ;  /* 0x0000000b1000a388 */ /* 0x020fe80000000800 */
[----:B------:R0:W-:Y:S04]  /*07b0*/  @!P0 STS [R8+0x4], R3 ;  /* 0x0000040308008388 */ /* 0x0001e80000000800 */
[----:B------:R1:W-:Y:S01]  /*07c0*/  @!P3 STS [R8+0x118c], R5 ;  /* 0x00118c050800b388 */ /* 0x0003e20000000800 */
[----:B0-----:R-:W-:-:S02]  /*07d0*/  IMAD R3, R13, 0x4, R6 ;  /* 0x000000040d037824 */ /* 0x001fc400078e0206 */
[----:B-1----:R-:W-:Y:S01]  /*07e0*/  IMAD R5, R13, 0x4, R20 ;  /* 0x000000040d057824 */ /* 0x002fe200078e0214 */
[----:B------:R-:W-:Y:S06]  /*07f0*/  BAR.SYNC.DEFER_BLOCKING 0x0 ;  /* 0x0000000000007b1d */ /* 0x000fec0000010000 */
[----:B------:R-:W-:Y:S05]  /*0800*/  @P1 BRA `(.L_x_4) ;  /* 0x0000000000a01947 */ /* 0x000fea0003800000 */
[----:B------:R-:W-:Y:S01]  /*0810*/  LDS R21, [R12] ;  /* 0x000000000c157984 */ /* 0x000fe20000000800 */
[C---:B------:R-:W-:Y:S01]  /*0820*/  VIADD R20, R14.reuse, 0x2420 ;  /* 0x000024200e147836 */ /* 0x040fe20000000000 */
[C---:B------:R-:W-:Y:S01]  /*0830*/  IADD3 R18, PT, PT, R14.reuse, 0x1210, RZ ;  /* 0x000012100e127810 */ /* 0x040fe20007ffe0ff */
[C---:B------:R-:W-:Y:S01]  /*0840*/  VIADD R24, R14.reuse, 0x4840 ;  /* 0x000048400e187836 */ /* 0x040fe20000000000 */
[----:B------:R-:W0:Y:S01]  /*0850*/  LDS R16, [R12+0x4] ;  /* 0x000004000c107984 */ /* 0x000e220000000800 */
[----:B------:R-:W-:Y:S02]  /*0860*/  IADD3 R22, PT, PT, R14, 0x3630, RZ ;  /* 0x000036300e167810 */ /* 0x000fe40007ffe0ff */
[C---:B------:R-:W-:Y:S01]  /*0870*/  LEA R18, R15.reuse, R18, 0x18 ;  /* 0x000000120f127211 */ /* 0x040fe200078ec0ff */
[----:B------:R-:W1:Y:S01]  /*0880*/  LDS R19, [R12+-0x84] ;  /* 0xffff7c000c137984 */ /* 0x000e620000000800 */
[C---:B------:R-:W-:Y:S02]  /*0890*/  LEA R20, R15.reuse, R20, 0x18 ;  /* 0x000000140f147211 */ /* 0x040fe400078ec0ff */
[C---:B------:R-:W-:Y:S01]  /*08a0*/  LEA R14, R15.reuse, R22, 0x18 ;  /* 0x000000160f0e7211 */ /* 0x040fe200078ec0ff */
[----:B------:R-:W2:Y:S01]  /*08b0*/  LDS R17, [R12+-0x88] ;  /* 0xffff78000c117984 */ /* 0x000ea20000000800 */
[----:B------:R-:W-:-:S02]  /*08c0*/  LEA R24, R15, R24, 0x18 ;  /* 0x000000180f187211 */ /* 0x000fc400078ec0ff */
[C---:B------:R-:W-:Y:S01]  /*08d0*/  LEA R14, R13.reuse, R14, 0x2 ;  /* 0x0000000e0d0e7211 */ /* 0x040fe200078e10ff */
[----:B------:R-:W3:Y:S04]  /*08e0*/  LDS R11, [R12+-0x80] ;  /* 0xffff80000c0b7984 */ /* 0x000ee80000000800 */
[----:B------:R-:W4:Y:S04]  /*08f0*/  LDS R8, [R12+0x8c] ;  /* 0x00008c000c087984 */ /* 0x000f280000000800 */
[----:B------:R-:W5:Y:S04]  /*0900*/  LDS R10, [R12+0x8] ;  /* 0x000008000c0a7984 */ /* 0x000f680000000800 */
[----:B------:R-:W5:Y:S04]  /*0910*/  LDS R7, [R12+0x88] ;  /* 0x000088000c077984 */ /* 0x000f680000000800 */
[----:B------:R0:W5:Y:S02]  /*0920*/  LDS R6, [R12+0x90] ;  /* 0x000090000c067984 */ /* 0x0001640000000800 */
[----:B0-----:R-:W-:-:S02]  /*0930*/  IMAD R12, R13, 0x4, R20 ;  /* 0x000000040d0c7824 */ /* 0x001fc400078e0214 */
[C---:B------:R-:W-:Y:S02]  /*0940*/  IMAD R21, R16.reuse, -0x2, R21 ;  /* 0xfffffffe10157824 */ /* 0x040fe400078e0215 */
[C---:B-1----:R-:W-:Y:S02]  /*0950*/  IMAD R19, R16.reuse, -0x2, R19 ;  /* 0xfffffffe10137824 */ /* 0x042fe400078e0213 */
[C---:B--2---:R-:W-:Y:S02]  /*0960*/  IMAD R17, R16.reuse, -0x2, R17 ;  /* 0xfffffffe10117824 */ /* 0x044fe400078e0211 */
[----:B---3--:R-:W-:Y:S01]  /*0970*/  IMAD R16, R16, -0x2, R11 ;  /* 0xfffffffe10107824 */ /* 0x008fe200078e020b */
[C---:B------:R-:W-:Y:S01]  /*0980*/  LEA R11, R13.reuse, R18, 0x2 ;  /* 0x000000120d0b7211 */ /* 0x040fe200078e10ff */
[----:B------:R-:W-:Y:S02]  /*0990*/  IMAD R13, R13, 0x4, R24 ;  /* 0x000000040d0d7824 */ /* 0x000fe400078e0218 */
[----:B----4-:R-:W-:Y:S01]  /*09a0*/  IMAD.IADD R8, R19, 0x1, R8 ;  /* 0x0000000113087824 */ /* 0x010fe200078e0208 */
[----:B-----5:R-:W-:-:S04]  /*09b0*/  IADD3 R10, PT, PT, R21, R10, RZ ;  /* 0x0000000a150a7210 */ /* 0x020fc80007ffe0ff */
[----:B------:R-:W-:Y:S01]  /*09c0*/  IABS R8, R8 ;  /* 0x0000000800087213 */ /* 0x000fe20000000000 */
[----:B------:R-:W-:Y:S01]  /*09d0*/  IMAD.IADD R7, R16, 0x1, R7 ;  /* 0x0000000110077824 */ /* 0x000fe200078e0207 */
[----:B------:R-:W-:Y:S02]  /*09e0*/  IABS R10, R10 ;  /* 0x0000000a000a7213 */ /* 0x000fe40000000000 */
[----:B------:R-:W-:Y:S02]  /*09f0*/  IADD3 R6, PT, PT, R17, R6, RZ ;  /* 0x0000000611067210 */ /* 0x000fe40007ffe0ff */
[----:B------:R-:W-:Y:S01]  /*0a00*/  IABS R16, R7 ;  /* 0x0000000700107213 */ /* 0x000fe20000000000 */
[----:B------:R-:W-:Y:S01]  /*0a10*/  IMAD.MOV.U32 R7, RZ, RZ, R8 ;  /* 0x000000ffff077224 */ /* 0x000fe200078e0008 */
[----:B------:R-:W-:Y:S02]  /*0a20*/  IABS R15, R6 ;  /* 0x00000006000f7213 */ /* 0x000fe40000000000 */
[----:B------:R-:W-:-:S02]  /*0a30*/  MOV R6, R10 ;  /* 0x0000000a00067202 */ /* 0x000fc40000000f00 */
[----:B------:R-:W-:-:S03]  /*0a40*/  MOV R8, R16 ;  /* 0x0000001000087202 */ /* 0x000fc60000000f00 */
[----:B------:R0:W-:Y:S04]  /*0a50*/  STS [R11+0x8c], R6 ;  /* 0x00008c060b007388 */ /* 0x0001e80000000800 */
[----:B------:R0:W-:Y:S04]  /*0a60*/  STS [R12+0x8c], R7 ;  /* 0x00008c070c007388 */ /* 0x0001e80000000800 */
[----:B------:R0:W-:Y:S04]  /*0a70*/  STS [R14+0x8c], R15 ;  /* 0x00008c0f0e007388 */ /* 0x0001e80000000800 */
[----:B------:R0:W-:Y:S02]  /*0a80*/  STS [R13+0x8c], R8 ;  /* 0x00008c080d007388 */ /* 0x0001e40000000800 */
.L_x_4:
[----:B------:R-:W-:Y:S05]  /*0a90*/  BSYNC.RECONVERGENT B0 ;  /* 0x0000000000007941 */ /* 0x000fea0003800200 */
.L_x_3:
[----:B------:R-:W-:Y:S01]  /*0aa0*/  BAR.SYNC.DEFER_BLOCKING 0x0 ;  /* 0x0000000000007b1d */ /* 0x000fe20000010000 */
[----:B------:R-:W-:-:S07]  /*0ab0*/  IMAD R23, R9, UR11, R0 ;  /* 0x0000000b09177c24 */ /* 0x000fce000f8e0200 */
[----:B0-----:R-:W0:Y:S08]  /*0ac0*/  LDC.64 R6, c[0x0][0x388] ;  /* 0x0000e200ff067b82 */ /* 0x001e300000000a00 */
[----:B------:R-:W1:Y:S08]  /*0ad0*/  LDC.64 R10, c[0x0][0x390] ;  /* 0x0000e400ff0a7b82 */ /* 0x000e700000000a00 */
[----:B------:R-:W2:Y:S01]  /*0ae0*/  LDC.64 R12, c[0x0][0x398] ;  /* 0x0000e600ff0c7b82 */ /* 0x000ea20000000a00 */
[----:B------:R-:W3:Y:S04]  /*0af0*/  LDS R17, [R2+0x8c] ;  /* 0x00008c0002117984 */ /* 0x000ee80000000800 */
[----:B------:R4:W5:Y:S03]  /*0b00*/  LDS R19, [R3+0x8c] ;  /* 0x00008c0003137984 */ /* 0x0009660000000800 */
[----:B------:R-:W4:Y:S01]  /*0b10*/  LDC.64 R14, c[0x0][0x3a0] ;  /* 0x0000e800ff0e7b82 */ /* 0x000f220000000a00 */
[C---:B0-----:R-:W-:Y:S01]  /*0b20*/  IMAD.WIDE.U32 R6, R23.reuse, 0x4, R6 ;  /* 0x0000000417067825 */ /* 0x041fe200078e0006 */
[----:B------:R-:W0:Y:S04]  /*0b30*/  LDS R21, [R4+0x8c] ;  /* 0x00008c0004157984 */ /* 0x000e280000000800 */
[----:B------:R-:W0:Y:S01]  /*0b40*/  LDS R5, [R5+0x8c] ;  /* 0x00008c0005057984 */ /* 0x000e220000000800 */
[----:B-1----:R-:W-:-:S04]  /*0b50*/  IMAD.WIDE.U32 R8, R23, 0x4, R10 ;  /* 0x0000000417087825 */ /* 0x002fc800078e000a */
[----:B--2---:R-:W-:-:S04]  /*0b60*/  IMAD.WIDE.U32 R10, R23, 0x4, R12 ;  /* 0x00000004170a7825 */ /* 0x004fc800078e000c */
[----:B----4-:R-:W-:Y:S01]  /*0b70*/  IMAD.WIDE.U32 R2, R23, 0x4, R14 ;  /* 0x0000000417027825 */ /* 0x010fe200078e000e */
[----:B---3--:R-:W-:Y:S04]  /*0b80*/  STG.E desc[UR8][R6.64], R17 ;  /* 0x0000001106007986 */ /* 0x008fe8000c101908 */
[----:B-----5:R-:W-:Y:S04]  /*0b90*/  STG.E desc[UR8][R8.64], R19 ;  /* 0x0000001308007986 */ /* 0x020fe8000c101908 */
[----:B0-----:R-:W-:Y:S04]  /*0ba0*/  STG.E desc[UR8][R10.64], R21 ;  /* 0x000000150a007986 */ /* 0x001fe8000c101908 */
[----:B------:R-:W-:Y:S01]  /*0bb0*/  STG.E desc[UR8][R2.64], R5 ;  /* 0x0000000502007986 */ /* 0x000fe2000c101908 */
[----:B------:R-:W-:Y:S05]  /*0bc0*/  EXIT ;  /* 0x000000000000794d */ /* 0x000fea0003800000 */
.L_x_5:
[----:B------:R-:W-:-:S00]  /*0bd0*/  BRA `(.L_x_5) ;  /* 0xfffffffc00fc7947 */ /* 0x000fc0000383ffff */
[----:B------:R-:W-:-:S00]  /*0be0*/  NOP ;  /* 0x0000000000007918 */ /* 0x000fc00000000000 */
        /* <DEDUP_REMOVED lines=9> */
.L_x_6:


//--------------------- .nv.shared._Z6filterPKjPjS1_S1_S1_jj --------------------------
	.section	.nv.shared._Z6filterPKjPjS1_S1_S1_jj,"aw",@nobits
	.sectionflags	@""
	.align	4
.nv.shared._Z6filterPKjPjS1_S1_S1_jj:
	.zero		24144


//--------------------- .nv.shared.reserved.0     --------------------------
	.section	.nv.shared.reserved.0,"aw",@nobits
	.weak		__nv_reservedSMEM_offset_0_alias
	.size		__nv_reservedSMEM_offset_0_alias, 0, 64
	.other		__nv_reservedSMEM_offset_0_alias,@"STO_CUDA_RESERVED_SHARED STV_DEFAULT"
__nv_reservedSMEM_offset_0_alias:
	.zero		0
	.zero		64


//--------------------- .nv.constant0._Z6filterPKjPjS1_S1_S1_jj --------------------------
	.section	.nv.constant0._Z6filterPKjPjS1_S1_S1_jj,"a",@progbits
	.sectionflags	@""
	.align	4
.nv.constant0._Z6filterPKjPjS1_S1_S1_jj:
	.zero		944


//--------------------- SYMBOLS --------------------------

	.type		.nv.reservedSmem.offset0,@object
	.size		.nv.reservedSmem.offset0,0x4
	.type		.nv.reservedSmem.cap,@object
	.size		.nv.reservedSmem.cap,0x4
